//
// Generated by NVIDIA NVVM Compiler
//
// Compiler Build ID: CL-36424714
// Cuda compilation tools, release 13.0, V13.0.88
// Based on NVVM 20.0.0
//

.version 9.0
.target sm_100
.address_size 64

	// .globl	_Z12naiveSgemm2DPfS_S_iii
// _ZZ20optimizedSgemmKernelPfS_S_iiiE2as has been demoted
// _ZZ20optimizedSgemmKernelPfS_S_iiiE2bs has been demoted

.visible .entry _Z12naiveSgemm2DPfS_S_iii(
	.param .u64 .ptr .align 1 _Z12naiveSgemm2DPfS_S_iii_param_0,
	.param .u64 .ptr .align 1 _Z12naiveSgemm2DPfS_S_iii_param_1,
	.param .u64 .ptr .align 1 _Z12naiveSgemm2DPfS_S_iii_param_2,
	.param .u32 _Z12naiveSgemm2DPfS_S_iii_param_3,
	.param .u32 _Z12naiveSgemm2DPfS_S_iii_param_4,
	.param .u32 _Z12naiveSgemm2DPfS_S_iii_param_5
)
{
	.reg .pred 	%p<13>;
	.reg .b32 	%r<46>;
	.reg .b32 	%f<68>;
	.reg .b64 	%rd<40>;

	ld.param.u64 	%rd5, [_Z12naiveSgemm2DPfS_S_iii_param_0];
	ld.param.u64 	%rd6, [_Z12naiveSgemm2DPfS_S_iii_param_1];
	ld.param.u64 	%rd4, [_Z12naiveSgemm2DPfS_S_iii_param_2];
	ld.param.u32 	%r22, [_Z12naiveSgemm2DPfS_S_iii_param_3];
	ld.param.u32 	%r23, [_Z12naiveSgemm2DPfS_S_iii_param_4];
	ld.param.u32 	%r21, [_Z12naiveSgemm2DPfS_S_iii_param_5];
	cvta.to.global.u64 	%rd1, %rd6;
	cvta.to.global.u64 	%rd2, %rd5;
	mov.u32 	%r24, %ctaid.x;
	mov.u32 	%r25, %ntid.x;
	mov.u32 	%r26, %tid.x;
	mad.lo.s32 	%r1, %r24, %r25, %r26;
	mov.u32 	%r27, %ctaid.y;
	mov.u32 	%r28, %ntid.y;
	mov.u32 	%r29, %tid.y;
	mad.lo.s32 	%r30, %r27, %r28, %r29;
	setp.ge.s32 	%p1, %r1, %r22;
	setp.ge.s32 	%p2, %r30, %r23;
	or.pred  	%p3, %p1, %p2;
	@%p3 bra 	$L__BB0_14;
	setp.lt.s32 	%p4, %r21, 1;
	mov.f32 	%f67, 0f00000000;
	@%p4 bra 	$L__BB0_13;
	mul.lo.s32 	%r3, %r21, %r1;
	and.b32  	%r4, %r21, 7;
	setp.lt.u32 	%p5, %r21, 8;
	mov.f32 	%f67, 0f00000000;
	mov.b32 	%r44, 0;
	@%p5 bra 	$L__BB0_5;
	and.b32  	%r44, %r21, 2147483640;
	neg.s32 	%r42, %r44;
	shl.b32 	%r7, %r23, 3;
	add.s64 	%rd3, %rd2, 16;
	mov.f32 	%f67, 0f00000000;
	mul.wide.s32 	%rd11, %r23, 4;
	mov.u32 	%r40, %r3;
	mov.u32 	%r41, %r30;
$L__BB0_4:
	.pragma "nounroll";
	mul.wide.s32 	%rd7, %r40, 4;
	add.s64 	%rd8, %rd3, %rd7;
	ld.global.f32 	%f17, [%rd8+-16];
	mul.wide.s32 	%rd9, %r41, 4;
	add.s64 	%rd10, %rd1, %rd9;
	ld.global.f32 	%f18, [%rd10];
	fma.rn.f32 	%f19, %f17, %f18, %f67;
	ld.global.f32 	%f20, [%rd8+-12];
	add.s64 	%rd12, %rd10, %rd11;
	ld.global.f32 	%f21, [%rd12];
	fma.rn.f32 	%f22, %f20, %f21, %f19;
	ld.global.f32 	%f23, [%rd8+-8];
	add.s64 	%rd13, %rd12, %rd11;
	ld.global.f32 	%f24, [%rd13];
	fma.rn.f32 	%f25, %f23, %f24, %f22;
	ld.global.f32 	%f26, [%rd8+-4];
	add.s64 	%rd14, %rd13, %rd11;
	ld.global.f32 	%f27, [%rd14];
	fma.rn.f32 	%f28, %f26, %f27, %f25;
	ld.global.f32 	%f29, [%rd8];
	add.s64 	%rd15, %rd14, %rd11;
	ld.global.f32 	%f30, [%rd15];
	fma.rn.f32 	%f31, %f29, %f30, %f28;
	ld.global.f32 	%f32, [%rd8+4];
	add.s64 	%rd16, %rd15, %rd11;
	ld.global.f32 	%f33, [%rd16];
	fma.rn.f32 	%f34, %f32, %f33, %f31;
	ld.global.f32 	%f35, [%rd8+8];
	add.s64 	%rd17, %rd16, %rd11;
	ld.global.f32 	%f36, [%rd17];
	fma.rn.f32 	%f37, %f35, %f36, %f34;
	ld.global.f32 	%f38, [%rd8+12];
	add.s64 	%rd18, %rd17, %rd11;
	ld.global.f32 	%f39, [%rd18];
	fma.rn.f32 	%f67, %f38, %f39, %f37;
	add.s32 	%r42, %r42, 8;
	add.s32 	%r41, %r41, %r7;
	add.s32 	%r40, %r40, 8;
	setp.ne.s32 	%p6, %r42, 0;
	@%p6 bra 	$L__BB0_4;
$L__BB0_5:
	setp.eq.s32 	%p7, %r4, 0;
	@%p7 bra 	$L__BB0_13;
	and.b32  	%r15, %r21, 3;
	setp.lt.u32 	%p8, %r4, 4;
	@%p8 bra 	$L__BB0_8;
	add.s32 	%r32, %r44, %r3;
	mul.wide.s32 	%rd19, %r32, 4;
	add.s64 	%rd20, %rd2, %rd19;
	ld.global.f32 	%f41, [%rd20];
	mad.lo.s32 	%r33, %r44, %r23, %r30;
	mul.wide.s32 	%rd21, %r33, 4;
	add.s64 	%rd22, %rd1, %rd21;
	ld.global.f32 	%f42, [%rd22];
	fma.rn.f32 	%f43, %f41, %f42, %f67;
	ld.global.f32 	%f44, [%rd20+4];
	mul.wide.s32 	%rd23, %r23, 4;
	add.s64 	%rd24, %rd22, %rd23;
	ld.global.f32 	%f45, [%rd24];
	fma.rn.f32 	%f46, %f44, %f45, %f43;
	ld.global.f32 	%f47, [%rd20+8];
	add.s64 	%rd25, %rd24, %rd23;
	ld.global.f32 	%f48, [%rd25];
	fma.rn.f32 	%f49, %f47, %f48, %f46;
	ld.global.f32 	%f50, [%rd20+12];
	add.s64 	%rd26, %rd25, %rd23;
	ld.global.f32 	%f51, [%rd26];
	fma.rn.f32 	%f67, %f50, %f51, %f49;
	add.s32 	%r44, %r44, 4;
$L__BB0_8:
	setp.eq.s32 	%p9, %r15, 0;
	@%p9 bra 	$L__BB0_13;
	setp.eq.s32 	%p10, %r15, 1;
	@%p10 bra 	$L__BB0_11;
	add.s32 	%r34, %r44, %r3;
	mul.wide.s32 	%rd27, %r34, 4;
	add.s64 	%rd28, %rd2, %rd27;
	ld.global.f32 	%f53, [%rd28];
	mad.lo.s32 	%r35, %r44, %r23, %r30;
	mul.wide.s32 	%rd29, %r35, 4;
	add.s64 	%rd30, %rd1, %rd29;
	ld.global.f32 	%f54, [%rd30];
	fma.rn.f32 	%f55, %f53, %f54, %f67;
	ld.global.f32 	%f56, [%rd28+4];
	mul.wide.s32 	%rd31, %r23, 4;
	add.s64 	%rd32, %rd30, %rd31;
	ld.global.f32 	%f57, [%rd32];
	fma.rn.f32 	%f67, %f56, %f57, %f55;
	add.s32 	%r44, %r44, 2;
$L__BB0_11:
	and.b32  	%r36, %r21, 1;
	setp.eq.b32 	%p11, %r36, 1;
	not.pred 	%p12, %p11;
	@%p12 bra 	$L__BB0_13;
	add.s32 	%r37, %r44, %r3;
	mul.wide.s32 	%rd33, %r37, 4;
	add.s64 	%rd34, %rd2, %rd33;
	ld.global.f32 	%f58, [%rd34];
	mad.lo.s32 	%r38, %r44, %r23, %r30;
	mul.wide.s32 	%rd35, %r38, 4;
	add.s64 	%rd36, %rd1, %rd35;
	ld.global.f32 	%f59, [%rd36];
	fma.rn.f32 	%f67, %f58, %f59, %f67;
$L__BB0_13:
	mad.lo.s32 	%r39, %r23, %r1, %r30;
	cvta.to.global.u64 	%rd37, %rd4;
	mul.wide.s32 	%rd38, %r39, 4;
	add.s64 	%rd39, %rd37, %rd38;
	st.global.f32 	[%rd39], %f67;
$L__BB0_14:
	ret;

}
	// .globl	_Z20optimizedSgemmKernelPfS_S_iii
.visible .entry _Z20optimizedSgemmKernelPfS_S_iii(
	.param .u64 .ptr .align 1 _Z20optimizedSgemmKernelPfS_S_iii_param_0,
	.param .u64 .ptr .align 1 _Z20optimizedSgemmKernelPfS_S_iii_param_1,
	.param .u64 .ptr .align 1 _Z20optimizedSgemmKernelPfS_S_iii_param_2,
	.param .u32 _Z20optimizedSgemmKernelPfS_S_iii_param_3,
	.param .u32 _Z20optimizedSgemmKernelPfS_S_iii_param_4,
	.param .u32 _Z20optimizedSgemmKernelPfS_S_iii_param_5
)
{
	.reg .pred 	%p<12>;
	.reg .b32 	%r<41>;
	.reg .b32 	%f<111>;
	.reg .b64 	%rd<13>;
	// demoted variable
	.shared .align 4 .b8 _ZZ20optimizedSgemmKernelPfS_S_iiiE2as[4096];
	// demoted variable
	.shared .align 4 .b8 _ZZ20optimizedSgemmKernelPfS_S_iiiE2bs[4096];
	ld.param.u64 	%rd3, [_Z20optimizedSgemmKernelPfS_S_iii_param_0];
	ld.param.u64 	%rd4, [_Z20optimizedSgemmKernelPfS_S_iii_param_1];
	ld.param.u64 	%rd5, [_Z20optimizedSgemmKernelPfS_S_iii_param_2];
	ld.param.u32 	%r23, [_Z20optimizedSgemmKernelPfS_S_iii_param_3];
	ld.param.u32 	%r24, [_Z20optimizedSgemmKernelPfS_S_iii_param_4];
	ld.param.u32 	%r25, [_Z20optimizedSgemmKernelPfS_S_iii_param_5];
	mov.u32 	%r26, %ctaid.y;
	mov.u32 	%r27, %ctaid.x;
	mov.u32 	%r38, %tid.y;
	mov.u32 	%r36, %tid.x;
	shl.b32 	%r28, %r26, 5;
	add.s32 	%r3, %r28, %r38;
	shl.b32 	%r4, %r27, 5;
	add.s32 	%r5, %r4, %r36;
	setp.lt.s32 	%p1, %r25, 1;
	mov.f32 	%f110, 0f00000000;
	@%p1 bra 	$L__BB1_7;
	shl.b32 	%r30, %r38, 7;
	mov.u32 	%r31, _ZZ20optimizedSgemmKernelPfS_S_iiiE2as;
	add.s32 	%r6, %r31, %r30;
	shl.b32 	%r32, %r36, 2;
	add.s32 	%r7, %r6, %r32;
	mov.u32 	%r33, _ZZ20optimizedSgemmKernelPfS_S_iiiE2bs;
	add.s32 	%r9, %r33, %r32;
	add.s32 	%r8, %r9, %r30;
	mad.lo.s32 	%r34, %r38, %r24, %r36;
	add.s32 	%r39, %r34, %r4;
	shl.b32 	%r11, %r24, 5;
	mad.lo.s32 	%r37, %r25, %r3, %r36;
	cvta.to.global.u64 	%rd1, %rd3;
	cvta.to.global.u64 	%rd2, %rd4;
	mov.f32 	%f110, 0f00000000;
	mov.b32 	%r40, 0;
$L__BB1_2:
	setp.ge.s32 	%p2, %r3, %r23;
	setp.ge.s32 	%p3, %r36, %r25;
	mov.f32 	%f108, 0f00000000;
	or.pred  	%p4, %p2, %p3;
	@%p4 bra 	$L__BB1_4;
	mul.wide.u32 	%rd6, %r37, 4;
	add.s64 	%rd7, %rd1, %rd6;
	ld.global.f32 	%f108, [%rd7];
$L__BB1_4:
	setp.ge.s32 	%p5, %r5, %r24;
	st.shared.f32 	[%r7], %f108;
	setp.ge.s32 	%p6, %r38, %r25;
	mov.f32 	%f109, 0f00000000;
	or.pred  	%p7, %p6, %p5;
	@%p7 bra 	$L__BB1_6;
	mul.wide.s32 	%rd8, %r39, 4;
	add.s64 	%rd9, %rd2, %rd8;
	ld.global.f32 	%f109, [%rd9];
$L__BB1_6:
	st.shared.f32 	[%r8], %f109;
	bar.sync 	0;
	ld.shared.f32 	%f12, [%r6];
	ld.shared.f32 	%f13, [%r9];
	fma.rn.f32 	%f14, %f12, %f13, %f110;
	ld.shared.f32 	%f15, [%r6+4];
	ld.shared.f32 	%f16, [%r9+128];
	fma.rn.f32 	%f17, %f15, %f16, %f14;
	ld.shared.f32 	%f18, [%r6+8];
	ld.shared.f32 	%f19, [%r9+256];
	fma.rn.f32 	%f20, %f18, %f19, %f17;
	ld.shared.f32 	%f21, [%r6+12];
	ld.shared.f32 	%f22, [%r9+384];
	fma.rn.f32 	%f23, %f21, %f22, %f20;
	ld.shared.f32 	%f24, [%r6+16];
	ld.shared.f32 	%f25, [%r9+512];
	fma.rn.f32 	%f26, %f24, %f25, %f23;
	ld.shared.f32 	%f27, [%r6+20];
	ld.shared.f32 	%f28, [%r9+640];
	fma.rn.f32 	%f29, %f27, %f28, %f26;
	ld.shared.f32 	%f30, [%r6+24];
	ld.shared.f32 	%f31, [%r9+768];
	fma.rn.f32 	%f32, %f30, %f31, %f29;
	ld.shared.f32 	%f33, [%r6+28];
	ld.shared.f32 	%f34, [%r9+896];
	fma.rn.f32 	%f35, %f33, %f34, %f32;
	ld.shared.f32 	%f36, [%r6+32];
	ld.shared.f32 	%f37, [%r9+1024];
	fma.rn.f32 	%f38, %f36, %f37, %f35;
	ld.shared.f32 	%f39, [%r6+36];
	ld.shared.f32 	%f40, [%r9+1152];
	fma.rn.f32 	%f41, %f39, %f40, %f38;
	ld.shared.f32 	%f42, [%r6+40];
	ld.shared.f32 	%f43, [%r9+1280];
	fma.rn.f32 	%f44, %f42, %f43, %f41;
	ld.shared.f32 	%f45, [%r6+44];
	ld.shared.f32 	%f46, [%r9+1408];
	fma.rn.f32 	%f47, %f45, %f46, %f44;
	ld.shared.f32 	%f48, [%r6+48];
	ld.shared.f32 	%f49, [%r9+1536];
	fma.rn.f32 	%f50, %f48, %f49, %f47;
	ld.shared.f32 	%f51, [%r6+52];
	ld.shared.f32 	%f52, [%r9+1664];
	fma.rn.f32 	%f53, %f51, %f52, %f50;
	ld.shared.f32 	%f54, [%r6+56];
	ld.shared.f32 	%f55, [%r9+1792];
	fma.rn.f32 	%f56, %f54, %f55, %f53;
	ld.shared.f32 	%f57, [%r6+60];
	ld.shared.f32 	%f58, [%r9+1920];
	fma.rn.f32 	%f59, %f57, %f58, %f56;
	ld.shared.f32 	%f60, [%r6+64];
	ld.shared.f32 	%f61, [%r9+2048];
	fma.rn.f32 	%f62, %f60, %f61, %f59;
	ld.shared.f32 	%f63, [%r6+68];
	ld.shared.f32 	%f64, [%r9+2176];
	fma.rn.f32 	%f65, %f63, %f64, %f62;
	ld.shared.f32 	%f66, [%r6+72];
	ld.shared.f32 	%f67, [%r9+2304];
	fma.rn.f32 	%f68, %f66, %f67, %f65;
	ld.shared.f32 	%f69, [%r6+76];
	ld.shared.f32 	%f70, [%r9+2432];
	fma.rn.f32 	%f71, %f69, %f70, %f68;
	ld.shared.f32 	%f72, [%r6+80];
	ld.shared.f32 	%f73, [%r9+2560];
	fma.rn.f32 	%f74, %f72, %f73, %f71;
	ld.shared.f32 	%f75, [%r6+84];
	ld.shared.f32 	%f76, [%r9+2688];
	fma.rn.f32 	%f77, %f75, %f76, %f74;
	ld.shared.f32 	%f78, [%r6+88];
	ld.shared.f32 	%f79, [%r9+2816];
	fma.rn.f32 	%f80, %f78, %f79, %f77;
	ld.shared.f32 	%f81, [%r6+92];
	ld.shared.f32 	%f82, [%r9+2944];
	fma.rn.f32 	%f83, %f81, %f82, %f80;
	ld.shared.f32 	%f84, [%r6+96];
	ld.shared.f32 	%f85, [%r9+3072];
	fma.rn.f32 	%f86, %f84, %f85, %f83;
	ld.shared.f32 	%f87, [%r6+100];
	ld.shared.f32 	%f88, [%r9+3200];
	fma.rn.f32 	%f89, %f87, %f88, %f86;
	ld.shared.f32 	%f90, [%r6+104];
	ld.shared.f32 	%f91, [%r9+3328];
	fma.rn.f32 	%f92, %f90, %f91, %f89;
	ld.shared.f32 	%f93, [%r6+108];
	ld.shared.f32 	%f94, [%r9+3456];
	fma.rn.f32 	%f95, %f93, %f94, %f92;
	ld.shared.f32 	%f96, [%r6+112];
	ld.shared.f32 	%f97, [%r9+3584];
	fma.rn.f32 	%f98, %f96, %f97, %f95;
	ld.shared.f32 	%f99, [%r6+116];
	ld.shared.f32 	%f100, [%r9+3712];
	fma.rn.f32 	%f101, %f99, %f100, %f98;
	ld.shared.f32 	%f102, [%r6+120];
	ld.shared.f32 	%f103, [%r9+3840];
	fma.rn.f32 	%f104, %f102, %f103, %f101;
	ld.shared.f32 	%f105, [%r6+124];
	ld.shared.f32 	%f106, [%r9+3968];
	fma.rn.f32 	%f110, %f105, %f106, %f104;
	bar.sync 	0;
	add.s32 	%r40, %r40, 32;
	add.s32 	%r39, %r39, %r11;
	add.s32 	%r38, %r38, 32;
	add.s32 	%r37, %r37, 32;
	add.s32 	%r36, %r36, 32;
	setp.lt.s32 	%p8, %r40, %r25;
	@%p8 bra 	$L__BB1_2;
$L__BB1_7:
	setp.ge.s32 	%p9, %r3, %r23;
	setp.ge.s32 	%p10, %r5, %r24;
	or.pred  	%p11, %p9, %p10;
	@%p11 bra 	$L__BB1_9;
	mad.lo.s32 	%r35, %r24, %r3, %r5;
	cvta.to.global.u64 	%rd10, %rd5;
	mul.wide.u32 	%rd11, %r35, 4;
	add.s64 	%rd12, %rd10, %rd11;
	st.global.f32 	[%rd12], %f110;
$L__BB1_9:
	ret;

}


// ===== COMPILED SASS (sm_100) =====

	.target	sm_100

	.elftype	@"ET_EXEC"


//--------------------- .note.nv.tkinfo           --------------------------
	.section	.note.nv.tkinfo,"",@"SHT_NOTE"
	.sectionflags	@"SHF_NOTE_NV_TKINFO"
	.tkinfo
        /*0018*/ 	.word	0x00000002
        /*0030*/ 	.string	""
        /*0030*/ 	.string	"ptxas"
        /*0030*/ 	.string	"Cuda compilation tools, release 13.0, V13.0.88"
        /*0030*/ 	.string	"Build cuda_13.0.r13.0/compiler.36424714_0"
        /*0030*/ 	.string	"-arch sm_100 -m 64 "



//--------------------- .note.nv.cuinfo           --------------------------
	.section	.note.nv.cuinfo,"",@"SHT_NOTE"
	.sectionflags	@"SHF_NOTE_NV_CUINFO"
        /*0018*/ 	.short	0x0002
        /*001a*/ 	.short	0x0064
        /*001c*/ 	.short	0x0082
	.zero		2


//--------------------- .nv.info                  --------------------------
	.section	.nv.info,"",@"SHT_CUDA_INFO"
	.align	4


	//----- nvinfo : EIATTR_REGCOUNT
	.align		4
        /*0000*/ 	.byte	0x04, 0x2f
        /*0002*/ 	.short	(.L_1 - .L_0)
	.align		4
.L_0:
        /*0004*/ 	.word	index@(_Z12naiveSgemm2DPfS_S_iii)
        /*0008*/ 	.word	0x00000020


	//----- nvinfo : EIATTR_FRAME_SIZE
	.align		4
.L_1:
        /*000c*/ 	.byte	0x04, 0x11
        /*000e*/ 	.short	(.L_3 - .L_2)
	.align		4
.L_2:
        /*0010*/ 	.word	index@(_Z12naiveSgemm2DPfS_S_iii)
        /*0014*/ 	.word	0x00000000


	//----- nvinfo : EIATTR_REGCOUNT
	.align		4
.L_3:
        /*0018*/ 	.byte	0x04, 0x2f
        /*001a*/ 	.short	(.L_5 - .L_4)
	.align		4
.L_4:
        /*001c*/ 	.word	index@(_Z20optimizedSgemmKernelPfS_S_iii)
        /*0020*/ 	.word	0x00000020


	//----- nvinfo : EIATTR_FRAME_SIZE
	.align		4
.L_5:
        /*0024*/ 	.byte	0x04, 0x11
        /*0026*/ 	.short	(.L_7 - .L_6)
	.align		4
.L_6:
        /*0028*/ 	.word	index@(_Z20optimizedSgemmKernelPfS_S_iii)
        /*002c*/ 	.word	0x00000000


	//----- nvinfo : EIATTR_MIN_STACK_SIZE
	.align		4
.L_7:
        /*0030*/ 	.byte	0x04, 0x12
        /*0032*/ 	.short	(.L_9 - .L_8)
	.align		4
.L_8:
        /*0034*/ 	.word	index@(_Z20optimizedSgemmKernelPfS_S_iii)
        /*0038*/ 	.word	0x00000000


	//----- nvinfo : EIATTR_MIN_STACK_SIZE
	.align		4
.L_9:
        /*003c*/ 	.byte	0x04, 0x12
        /*003e*/ 	.short	(.L_11 - .L_10)
	.align		4
.L_10:
        /*0040*/ 	.word	index@(_Z12naiveSgemm2DPfS_S_iii)
        /*0044*/ 	.word	0x00000000
.L_11:


//--------------------- .nv.compat                --------------------------
	.section	.nv.compat,"",@"SHT_CUDA_COMPAT_INFO"
	.align	4
        /*0000*/ 	.byte	0x02, 0x09, 0x00, 0x00, 0x02, 0x02, 0x01, 0x00, 0x02, 0x05, 0x05, 0x00, 0x03, 0x07, 0x01, 0x01
        /*0010*/ 	.byte	0x02, 0x03, 0x00, 0x00, 0x02, 0x06, 0x01, 0x00, 0x04, 0x0b, 0x08, 0x00, 0x09, 0x00, 0x00, 0x00
        /*0020*/ 	.byte	0x00, 0x00, 0x00, 0x00


//--------------------- .nv.info._Z20optimizedSgemmKernelPfS_S_iii --------------------------
	.section	.nv.info._Z20optimizedSgemmKernelPfS_S_iii,"",@"SHT_CUDA_INFO"
	.sectionflags	@""
	.align	4


	//----- nvinfo : EIATTR_CUDA_API_VERSION
	.align		4
        /*0000*/ 	.byte	0x04, 0x37
        /*0002*/ 	.short	(.L_13 - .L_12)
.L_12:
        /*0004*/ 	.word	0x00000082


	//----- nvinfo : EIATTR_KPARAM_INFO
	.align		4
.L_13:
        /*0008*/ 	.byte	0x04, 0x17
        /*000a*/ 	.short	(.L_15 - .L_14)
.L_14:
        /*000c*/ 	.word	0x00000000
        /*0010*/ 	.short	0x0005
        /*0012*/ 	.short	0x0020
        /*0014*/ 	.byte	0x00, 0xf0, 0x11, 0x00


	//----- nvinfo : EIATTR_KPARAM_INFO
	.align		4
.L_15:
        /*0018*/ 	.byte	0x04, 0x17
        /*001a*/ 	.short	(.L_17 - .L_16)
.L_16:
        /*001c*/ 	.word	0x00000000
        /*0020*/ 	.short	0x0004
        /*0022*/ 	.short	0x001c
        /*0024*/ 	.byte	0x00, 0xf0, 0x11, 0x00


	//----- nvinfo : EIATTR_KPARAM_INFO
	.align		4
.L_17:
        /*0028*/ 	.byte	0x04, 0x17
        /*002a*/ 	.short	(.L_19 - .L_18)
.L_18:
        /*002c*/ 	.word	0x00000000
        /*0030*/ 	.short	0x0003
        /*0032*/ 	.short	0x0018
        /*0034*/ 	.byte	0x00, 0xf0, 0x11, 0x00


	//----- nvinfo : EIATTR_KPARAM_INFO
	.align		4
.L_19:
        /*0038*/ 	.byte	0x04, 0x17
        /*003a*/ 	.short	(.L_21 - .L_20)
.L_20:
        /*003c*/ 	.word	0x00000000
        /*0040*/ 	.short	0x0002
        /*0042*/ 	.short	0x0010
        /*0044*/ 	.byte	0x00, 0xf5, 0x21, 0x00


	//----- nvinfo : EIATTR_KPARAM_INFO
	.align		4
.L_21:
        /*0048*/ 	.byte	0x04, 0x17
        /*004a*/ 	.short	(.L_23 - .L_22)
.L_22:
        /*004c*/ 	.word	0x00000000
        /*0050*/ 	.short	0x0001
        /*0052*/ 	.short	0x0008
        /*0054*/ 	.byte	0x00, 0xf5, 0x21, 0x00


	//----- nvinfo : EIATTR_KPARAM_INFO
	.align		4
.L_23:
        /*0058*/ 	.byte	0x04, 0x17
        /*005a*/ 	.short	(.L_25 - .L_24)
.L_24:
        /*005c*/ 	.word	0x00000000
        /*0060*/ 	.short	0x0000
        /*0062*/ 	.short	0x0000
        /*0064*/ 	.byte	0x00, 0xf5, 0x21, 0x00


	//----- nvinfo : EIATTR_SPARSE_MMA_MASK
	.align		4
.L_25:
        /*0068*/ 	.byte	0x03, 0x50
        /*006a*/ 	.short	0x0000


	//----- nvinfo : EIATTR_MAXREG_COUNT
	.align		4
        /*006c*/ 	.byte	0x03, 0x1b
        /*006e*/ 	.short	0x00ff


	//----- nvinfo : EIATTR_NUM_BARRIERS
	.align		4
        /*0070*/ 	.byte	0x02, 0x4c
        /*0072*/ 	.byte	0x01
	.zero		1


	//----- nvinfo : EIATTR_MERCURY_ISA_VERSION
	.align		4
        /*0074*/ 	.byte	0x03, 0x5f
        /*0076*/ 	.short	0x0101


	//----- nvinfo : EIATTR_VRC_CTA_INIT_COUNT
	.align		4
        /*0078*/ 	.byte	0x02, 0x4a
	.zero		1
	.zero		1


	//----- nvinfo : EIATTR_EXIT_INSTR_OFFSETS
	.align		4
        /*007c*/ 	.byte	0x04, 0x1c
        /*007e*/ 	.short	(.L_27 - .L_26)


	//   ....[0]....
.L_26:
        /*0080*/ 	.word	0x00000800


	//   ....[1]....
        /*0084*/ 	.word	0x00000850


	//----- nvinfo : EIATTR_CBANK_PARAM_SIZE
	.align		4
.L_27:
        /*0088*/ 	.byte	0x03, 0x19
        /*008a*/ 	.short	0x0024


	//----- nvinfo : EIATTR_PARAM_CBANK
	.align		4
        /*008c*/ 	.byte	0x04, 0x0a
        /*008e*/ 	.short	(.L_29 - .L_28)
	.align		4
.L_28:
        /*0090*/ 	.word	index@(.nv.constant0._Z20optimizedSgemmKernelPfS_S_iii)
        /*0094*/ 	.short	0x0380
        /*0096*/ 	.short	0x0024


	//----- nvinfo : EIATTR_SW_WAR
	.align		4
.L_29:
        /*0098*/ 	.byte	0x04, 0x36
        /*009a*/ 	.short	(.L_31 - .L_30)
.L_30:
        /*009c*/ 	.word	0x00000008
.L_31:


//--------------------- .nv.info._Z12naiveSgemm2DPfS_S_iii --------------------------
	.section	.nv.info._Z12naiveSgemm2DPfS_S_iii,"",@"SHT_CUDA_INFO"
	.sectionflags	@""
	.align	4


	//----- nvinfo : EIATTR_CUDA_API_VERSION
	.align		4
        /*0000*/ 	.byte	0x04, 0x37
        /*0002*/ 	.short	(.L_33 - .L_32)
.L_32:
        /*0004*/ 	.word	0x00000082


	//----- nvinfo : EIATTR_KPARAM_INFO
	.align		4
.L_33:
        /*0008*/ 	.byte	0x04, 0x17
        /*000a*/ 	.short	(.L_35 - .L_34)
.L_34:
        /*000c*/ 	.word	0x00000000
        /*0010*/ 	.short	0x0005
        /*0012*/ 	.short	0x0020
        /*0014*/ 	.byte	0x00, 0xf0, 0x11, 0x00


	//----- nvinfo : EIATTR_KPARAM_INFO
	.align		4
.L_35:
        /*0018*/ 	.byte	0x04, 0x17
        /*001a*/ 	.short	(.L_37 - .L_36)
.L_36:
        /*001c*/ 	.word	0x00000000
        /*0020*/ 	.short	0x0004
        /*0022*/ 	.short	0x001c
        /*0024*/ 	.byte	0x00, 0xf0, 0x11, 0x00


	//----- nvinfo : EIATTR_KPARAM_INFO
	.align		4
.L_37:
        /*0028*/ 	.byte	0x04, 0x17
        /*002a*/ 	.short	(.L_39 - .L_38)
.L_38:
        /*002c*/ 	.word	0x00000000
        /*0030*/ 	.short	0x0003
        /*0032*/ 	.short	0x0018
        /*0034*/ 	.byte	0x00, 0xf0, 0x11, 0x00


	//----- nvinfo : EIATTR_KPARAM_INFO
	.align		4
.L_39:
        /*0038*/ 	.byte	0x04, 0x17
        /*003a*/ 	.short	(.L_41 - .L_40)
.L_40:
        /*003c*/ 	.word	0x00000000
        /*0040*/ 	.short	0x0002
        /*0042*/ 	.short	0x0010
        /*0044*/ 	.byte	0x00, 0xf5, 0x21, 0x00


	//----- nvinfo : EIATTR_KPARAM_INFO
	.align		4
.L_41:
        /*0048*/ 	.byte	0x04, 0x17
        /*004a*/ 	.short	(.L_43 - .L_42)
.L_42:
        /*004c*/ 	.word	0x00000000
        /*0050*/ 	.short	0x0001
        /*0052*/ 	.short	0x0008
        /*0054*/ 	.byte	0x00, 0xf5, 0x21, 0x00


	//----- nvinfo : EIATTR_KPARAM_INFO
	.align		4
.L_43:
        /*0058*/ 	.byte	0x04, 0x17
        /*005a*/ 	.short	(.L_45 - .L_44)
.L_44:
        /*005c*/ 	.word	0x00000000
        /*0060*/ 	.short	0x0000
        /*0062*/ 	.short	0x0000
        /*0064*/ 	.byte	0x00, 0xf5, 0x21, 0x00


	//----- nvinfo : EIATTR_SPARSE_MMA_MASK
	.align		4
.L_45:
        /*0068*/ 	.byte	0x03, 0x50
        /*006a*/ 	.short	0x0000


	//----- nvinfo : EIATTR_MAXREG_COUNT
	.align		4
        /*006c*/ 	.byte	0x03, 0x1b
        /*006e*/ 	.short	0x00ff


	//----- nvinfo : EIATTR_MERCURY_ISA_VERSION
	.align		4
        /*0070*/ 	.byte	0x03, 0x5f
        /*0072*/ 	.short	0x0101


	//----- nvinfo : EIATTR_VRC_CTA_INIT_COUNT
	.align		4
        /*0074*/ 	.byte	0x02, 0x4a
	.zero		1
	.zero		1


	//----- nvinfo : EIATTR_EXIT_INSTR_OFFSETS
	.align		4
        /*0078*/ 	.byte	0x04, 0x1c
        /*007a*/ 	.short	(.L_47 - .L_46)


	//   ....[0]....
.L_46:
        /*007c*/ 	.word	0x000000c0


	//   ....[1]....
        /*0080*/ 	.word	0x00000840


	//----- nvinfo : EIATTR_CBANK_PARAM_SIZE
	.align		4
.L_47:
        /*0084*/ 	.byte	0x03, 0x19
        /*0086*/ 	.short	0x0024


	//----- nvinfo : EIATTR_PARAM_CBANK
	.align		4
        /*0088*/ 	.byte	0x04, 0x0a
        /*008a*/ 	.short	(.L_49 - .L_48)
	.align		4
.L_48:
        /*008c*/ 	.word	index@(.nv.constant0._Z12naiveSgemm2DPfS_S_iii)
        /*0090*/ 	.short	0x0380
        /*0092*/ 	.short	0x0024


	//----- nvinfo : EIATTR_SW_WAR
	.align		4
.L_49:
        /*0094*/ 	.byte	0x04, 0x36
        /*0096*/ 	.short	(.L_51 - .L_50)
.L_50:
        /*0098*/ 	.word	0x00000008
.L_51:


//--------------------- .nv.callgraph             --------------------------
	.section	.nv.callgraph,"",@"SHT_CUDA_CALLGRAPH"
	.align	4
	.sectionentsize	8
	.align		4
        /*0000*/ 	.word	0x00000000
	.align		4
        /*0004*/ 	.word	0xffffffff
	.align		4
        /*0008*/ 	.word	0x00000000
	.align		4
        /*000c*/ 	.word	0xfffffffe
	.align		4
        /*0010*/ 	.word	0x00000000
	.align		4
        /*0014*/ 	.word	0xfffffffd
	.align		4
        /*0018*/ 	.word	0x00000000
	.align		4
        /*001c*/ 	.word	0xfffffffc


//--------------------- .text._Z20optimizedSgemmKernelPfS_S_iii --------------------------
	.section	.text._Z20optimizedSgemmKernelPfS_S_iii,"ax",@progbits
	.align	128
        .global         _Z20optimizedSgemmKernelPfS_S_iii
        .type           _Z20optimizedSgemmKernelPfS_S_iii,@function
        .size           _Z20optimizedSgemmKernelPfS_S_iii,(.L_x_8 - _Z20optimizedSgemmKernelPfS_S_iii)
        .other          _Z20optimizedSgemmKernelPfS_S_iii,@"STO_CUDA_ENTRY STV_DEFAULT"
_Z20optimizedSgemmKernelPfS_S_iii:
.text._Z20optimizedSgemmKernelPfS_S_iii:
[----:B------:R-:W-:Y:S01]  /*0000*/  LDC R1, c[0x0][0x37c] ;  /* 0x0000df00ff017b82 */ /* 0x000fe20000000800 */
[----:B------:R-:W0:Y:S01]  /*0010*/  S2R R18, SR_CTAID.Y ;  /* 0x0000000000127919 */ /* 0x000e220000002600 */
[----:B------:R-:W1:Y:S01]  /*0020*/  LDCU UR7, c[0x0][0x3a0] ;  /* 0x00007400ff0777ac */ /* 0x000e620008000800 */
[----:B------:R-:W-:Y:S01]  /*0030*/  HFMA2 R21, -RZ, RZ, 0, 0 ;  /* 0x00000000ff157431 */ /* 0x000fe200000001ff */
[----:B------:R-:W0:Y:S01]  /*0040*/  S2R R17, SR_TID.Y ;  /* 0x0000000000117919 */ /* 0x000e220000002200 */
[----:B------:R-:W2:Y:S01]  /*0050*/  LDCU.64 UR8, c[0x0][0x358] ;  /* 0x00006b00ff0877ac */ /* 0x000ea20008000a00 */
[----:B------:R-:W3:Y:S01]  /*0060*/  S2R R2, SR_CTAID.X ;  /* 0x0000000000027919 */ /* 0x000ee20000002500 */
[----:B------:R-:W3:Y:S01]  /*0070*/  S2R R16, SR_TID.X ;  /* 0x0000000000107919 */ /* 0x000ee20000002100 */
[----:B-1----:R-:W-:Y:S01]  /*0080*/  UISETP.GE.AND UP0, UPT, UR7, 0x1, UPT ;  /* 0x000000010700788c */ /* 0x002fe2000bf06270 */
[----:B0-----:R-:W-:Y:S02]  /*0090*/  LEA R18, R18, R17, 0x5 ;  /* 0x0000001112127211 */ /* 0x001fe400078e28ff */
[----:B---3--:R-:W-:-:S06]  /*00a0*/  LEA R19, R2, R16, 0x5 ;  /* 0x0000001002137211 */ /* 0x008fcc00078e28ff */
[----:B--2---:R-:W-:Y:S05]  /*00b0*/  BRA.U !UP0, `(.L_x_0) ;  /* 0x0000000508c47547 */ /* 0x004fea000b800000 */
[----:B------:R-:W0:Y:S01]  /*00c0*/  S2UR UR6, SR_CgaCtaId ;  /* 0x00000000000679c3 */ /* 0x000e220000008800 */
[----:B------:R-:W1:Y:S01]  /*00d0*/  LDCU UR10, c[0x0][0x39c] ;  /* 0x00007380ff0a77ac */ /* 0x000e620008000800 */
[----:B------:R-:W-:Y:S01]  /*00e0*/  MOV R21, RZ ;  /* 0x000000ff00157202 */ /* 0x000fe20000000f00 */
[--C-:B------:R-:W-:Y:S01]  /*00f0*/  IMAD R6, R18, UR7, R16.reuse ;  /* 0x0000000712067c24 */ /* 0x100fe2000f8e0210 */
[----:B------:R-:W-:Y:S01]  /*0100*/  UMOV UR4, 0x400 ;  /* 0x0000040000047882 */ /* 0x000fe20000000000 */
[----:B------:R-:W2:Y:S03]  /*0110*/  LDCU UR12, c[0x0][0x3a0] ;  /* 0x00007400ff0c77ac */ /* 0x000ea60008000800 */
[----:B------:R-:W3:Y:S01]  /*0120*/  LDC R0, c[0x0][0x39c] ;  /* 0x0000e700ff007b82 */ /* 0x000ee20000000800 */
[----:B------:R-:W-:Y:S01]  /*0130*/  UIADD3 UR5, UPT, UPT, UR4, 0x1000, URZ ;  /* 0x0000100004057890 */ /* 0x000fe2000fffe0ff */
[----:B------:R-:W4:Y:S01]  /*0140*/  LDCU UR11, c[0x0][0x398] ;  /* 0x00007300ff0b77ac */ /* 0x000f220008000800 */
[----:B-1----:R-:W-:Y:S01]  /*0150*/  IMAD R7, R17, UR10, R16 ;  /* 0x0000000a11077c24 */ /* 0x002fe2000f8e0210 */
[----:B0-----:R-:W-:-:S04]  /*0160*/  ULEA UR4, UR6, UR4, 0x18 ;  /* 0x0000000406047291 */ /* 0x001fc8000f8ec0ff */
[----:B------:R-:W-:Y:S01]  /*0170*/  LEA R7, R2, R7, 0x5 ;  /* 0x0000000702077211 */ /* 0x000fe200078e28ff */
[----:B------:R-:W-:Y:S01]  /*0180*/  ULEA UR5, UR6, UR5, 0x18 ;  /* 0x0000000506057291 */ /* 0x000fe2000f8ec0ff */
[----:B------:R-:W-:Y:S01]  /*0190*/  LEA R5, R17, UR4, 0x7 ;  /* 0x0000000411057c11 */ /* 0x000fe2000f8e38ff */
[----:B------:R-:W-:-:S04]  /*01a0*/  UMOV UR4, URZ ;  /* 0x000000ff00047c82 */ /* 0x000fc80008000000 */
[C---:B------:R-:W-:Y:S02]  /*01b0*/  LEA R3, R16.reuse, UR5, 0x2 ;  /* 0x0000000510037c11 */ /* 0x040fe4000f8e10ff */
[----:B------:R-:W-:Y:S02]  /*01c0*/  LEA R4, R16, R5, 0x2 ;  /* 0x0000000510047211 */ /* 0x000fe400078e10ff */
[----:B--2-4-:R-:W-:-:S07]  /*01d0*/  LEA R2, R17, R3, 0x7 ;  /* 0x0000000311027211 */ /* 0x014fce00078e38ff */
.L_x_1:
[----:B------:R-:W-:Y:S01]  /*01e0*/  ISETP.GE.AND P1, PT, R16, UR12, PT ;  /* 0x0000000c10007c0c */ /* 0x000fe2000bf26270 */
[----:B------:R-:W-:Y:S01]  /*01f0*/  HFMA2 R24, -RZ, RZ, 0, 0 ;  /* 0x00000000ff187431 */ /* 0x000fe200000001ff */
[----:B---3--:R-:W-:Y:S02]  /*0200*/  ISETP.GE.AND P0, PT, R19, R0, PT ;  /* 0x000000001300720c */ /* 0x008fe40003f06270 */
[----:B------:R-:W-:Y:S02]  /*0210*/  ISETP.GE.OR P1, PT, R18, UR11, P1 ;  /* 0x0000000b12007c0c */ /* 0x000fe40008f26670 */
[----:B------:R-:W-:Y:S02]  /*0220*/  ISETP.GE.OR P0, PT, R17, UR12, P0 ;  /* 0x0000000c11007c0c */ /* 0x000fe40008706670 */
[----:B------:R-:W-:-:S09]  /*0230*/  MOV R29, RZ ;  /* 0x000000ff001d7202 */ /* 0x000fd20000000f00 */
[----:B------:R-:W0:Y:S08]  /*0240*/  @!P1 LDC.64 R10, c[0x0][0x380] ;  /* 0x0000e000ff0a9b82 */ /* 0x000e300000000a00 */
[----:B------:R-:W1:Y:S01]  /*0250*/  @!P0 LDC.64 R8, c[0x0][0x388] ;  /* 0x0000e200ff088b82 */ /* 0x000e620000000a00 */
[----:B0-----:R-:W-:-:S05]  /*0260*/  @!P1 IMAD.WIDE.U32 R10, R6, 0x4, R10 ;  /* 0x00000004060a9825 */ /* 0x001fca00078e000a */
[----:B------:R-:W2:Y:S01]  /*0270*/  @!P1 LDG.E R29, desc[UR8][R10.64] ;  /* 0x000000080a1d9981 */ /* 0x000ea2000c1e1900 */
[----:B-1----:R-:W-:-:S05]  /*0280*/  @!P0 IMAD.WIDE R22, R7, 0x4, R8 ;  /* 0x0000000407168825 */ /* 0x002fca00078e0208 */
[----:B------:R-:W3:Y:S01]  /*0290*/  @!P0 LDG.E R24, desc[UR8][R22.64] ;  /* 0x0000000816188981 */ /* 0x000ee2000c1e1900 */
[----:B------:R-:W-:-:S04]  /*02a0*/  UIADD3 UR4, UPT, UPT, UR4, 0x20, URZ ;  /* 0x0000002004047890 */ /* 0x000fc8000fffe0ff */
[----:B------:R-:W-:Y:S01]  /*02b0*/  UISETP.GE.AND UP0, UPT, UR4, UR12, UPT ;  /* 0x0000000c0400728c */ /* 0x000fe2000bf06270 */
[----:B------:R-:W-:Y:S01]  /*02c0*/  IADD3 R16, PT, PT, R16, 0x20, RZ ;  /* 0x0000002010107810 */ /* 0x000fe20007ffe0ff */
[----:B--2---:R-:W-:Y:S04]  /*02d0*/  STS [R4], R29 ;  /* 0x0000001d04007388 */ /* 0x004fe80000000800 */
[----:B---3--:R-:W-:Y:S01]  /*02e0*/  STS [R2], R24 ;  /* 0x0000001802007388 */ /* 0x008fe20000000800 */
[----:B------:R-:W-:Y:S06]  /*02f0*/  BAR.SYNC.DEFER_BLOCKING 0x0 ;  /* 0x0000000000007b1d */ /* 0x000fec0000010000 */
[----:B------:R-:W-:Y:S04]  /*0300*/  LDS R28, [R3] ;  /* 0x00000000031c7984 */ /* 0x000fe80000000800 */
[----:B------:R-:W0:Y:S04]  /*0310*/  LDS.128 R12, [R5] ;  /* 0x00000000050c7984 */ /* 0x000e280000000c00 */
[----:B------:R-:W1:Y:S04]  /*0320*/  LDS R23, [R3+0x80] ;  /* 0x0000800003177984 */ /* 0x000e680000000800 */
[----:B------:R-:W2:Y:S04]  /*0330*/  LDS R27, [R3+0x100] ;  /* 0x00010000031b7984 */ /* 0x000ea80000000800 */
[----:B------:R-:W3:Y:S04]  /*0340*/  LDS R26, [R3+0x180] ;  /* 0x00018000031a7984 */ /* 0x000ee80000000800 */
[----:B------:R-:W-:Y:S04]  /*0350*/  LDS R25, [R3+0x200] ;  /* 0x0002000003197984 */ /* 0x000fe80000000800 */
[----:B------:R-:W4:Y:S04]  /*0360*/  LDS.128 R8, [R5+0x10] ;  /* 0x0000100005087984 */ /* 0x000f280000000c00 */
[----:B------:R-:W5:Y:S04]  /*0370*/  LDS R20, [R3+0x280] ;  /* 0x0002800003147984 */ /* 0x000f680000000800 */
[----:B------:R-:W-:Y:S04]  /*0380*/  LDS R24, [R3+0x380] ;  /* 0x0003800003187984 */ /* 0x000fe80000000800 */
[----:B------:R-:W-:Y:S01]  /*0390*/  LDS R22, [R3+0x480] ;  /* 0x0004800003167984 */ /* 0x000fe20000000800 */
[----:B0-----:R-:W-:-:S03]  /*03a0*/  FFMA R12, R12, R28, R21 ;  /* 0x0000001c0c0c7223 */ /* 0x001fc60000000015 */
[----:B------:R-:W0:Y:S01]  /*03b0*/  LDS R21, [R3+0x300] ;  /* 0x0003000003157984 */ /* 0x000e220000000800 */
[----:B-1----:R-:W-:-:S03]  /*03c0*/  FFMA R12, R23, R13, R12 ;  /* 0x0000000d170c7223 */ /* 0x002fc6000000000c */
[----:B------:R-:W-:Y:S01]  /*03d0*/  LDS R23, [R3+0x400] ;  /* 0x0004000003177984 */ /* 0x000fe20000000800 */
[----:B--2---:R-:W-:-:S04]  /*03e0*/  FFMA R27, R27, R14, R12 ;  /* 0x0000000e1b1b7223 */ /* 0x004fc8000000000c */
[----:B---3--:R-:W-:Y:S02]  /*03f0*/  FFMA R27, R26, R15, R27 ;  /* 0x0000000f1a1b7223 */ /* 0x008fe4000000001b */
[----:B------:R-:W1:Y:S04]  /*0400*/  LDS.128 R12, [R5+0x20] ;  /* 0x00002000050c7984 */ /* 0x000e680000000c00 */
[----:B------:R-:W-:Y:S01]  /*0410*/  LDS R26, [R3+0x580] ;  /* 0x00058000031a7984 */ /* 0x000fe20000000800 */
[----:B----4-:R-:W-:-:S03]  /*0420*/  FFMA R27, R8, R25, R27 ;  /* 0x00000019081b7223 */ /* 0x010fc6000000001b */
[----:B------:R-:W2:Y:S01]  /*0430*/  LDS R25, [R3+0x500] ;  /* 0x0005000003197984 */ /* 0x000ea20000000800 */
[----:B-----5:R-:W-:-:S04]  /*0440*/  FFMA R20, R20, R9, R27 ;  /* 0x0000000914147223 */ /* 0x020fc8000000001b */
[----:B0-----:R-:W-:Y:S02]  /*0450*/  FFMA R21, R21, R10, R20 ;  /* 0x0000000a15157223 */ /* 0x001fe40000000014 */
[----:B------:R-:W-:Y:S02]  /*0460*/  LDS R20, [R3+0x680] ;  /* 0x0006800003147984 */ /* 0x000fe40000000800 */
[----:B------:R-:W-:Y:S02]  /*0470*/  FFMA R27, R24, R11, R21 ;  /* 0x0000000b181b7223 */ /* 0x000fe40000000015 */
[----:B------:R-:W-:Y:S04]  /*0480*/  LDS R21, [R3+0x600] ;  /* 0x0006000003157984 */ /* 0x000fe80000000800 */
[----:B------:R-:W0:Y:S01]  /*0490*/  LDS.128 R8, [R5+0x30] ;  /* 0x0000300005087984 */ /* 0x000e220000000c00 */
[----:B-1----:R-:W-:-:S03]  /*04a0*/  FFMA R27, R12, R23, R27 ;  /* 0x000000170c1b7223 */ /* 0x002fc6000000001b */
[----:B------:R-:W1:Y:S01]  /*04b0*/  LDS R23, [R3+0x700] ;  /* 0x0007000003177984 */ /* 0x000e620000000800 */
[----:B------:R-:W-:-:S03]  /*04c0*/  FFMA R22, R22, R13, R27 ;  /* 0x0000000d16167223 */ /* 0x000fc6000000001b */
[----:B------:R-:W3:Y:S01]  /*04d0*/  LDS R24, [R3+0x780] ;  /* 0x0007800003187984 */ /* 0x000ee20000000800 */
[----:B--2---:R-:W-:-:S03]  /*04e0*/  FFMA R25, R25, R14, R22 ;  /* 0x0000000e19197223 */ /* 0x004fc60000000016 */
[----:B------:R-:W-:Y:S01]  /*04f0*/  LDS R22, [R3+0x880] ;  /* 0x0008800003167984 */ /* 0x000fe20000000800 */
[----:B------:R-:W-:-:S03]  /*0500*/  FFMA R27, R26, R15, R25 ;  /* 0x0000000f1a1b7223 */ /* 0x000fc60000000019 */
[----:B------:R-:W-:Y:S04]  /*0510*/  LDS R25, [R3+0x800] ;  /* 0x0008000003197984 */ /* 0x000fe80000000800 */
[----:B------:R-:W2:Y:S04]  /*0520*/  LDS.128 R12, [R5+0x40] ;  /* 0x00004000050c7984 */ /* 0x000ea80000000c00 */
[----:B------:R-:W-:Y:S01]  /*0530*/  LDS R26, [R3+0x980] ;  /* 0x00098000031a7984 */ /* 0x000fe20000000800 */
[----:B0-----:R-:W-:-:S03]  /*0540*/  FFMA R27, R8, R21, R27 ;  /* 0x00000015081b7223 */ /* 0x001fc6000000001b */
[----:B------:R-:W0:Y:S01]  /*0550*/  LDS R21, [R3+0x900] ;  /* 0x0009000003157984 */ /* 0x000e220000000800 */
[----:B------:R-:W-:-:S04]  /*0560*/  FFMA R20, R20, R9, R27 ;  /* 0x0000000914147223 */ /* 0x000fc8000000001b */
[----:B-1----:R-:W-:Y:S02]  /*0570*/  FFMA R23, R23, R10, R20 ;  /* 0x0000000a17177223 */ /* 0x002fe40000000014 */
[----:B------:R-:W-:Y:S02]  /*0580*/  LDS R20, [R3+0xa80] ;  /* 0x000a800003147984 */ /* 0x000fe40000000800 */
[----:B---3--:R-:W-:Y:S02]  /*0590*/  FFMA R27, R24, R11, R23 ;  /* 0x0000000b181b7223 */ /* 0x008fe40000000017 */
[----:B------:R-:W-:Y:S04]  /*05a0*/  LDS R23, [R3+0xa00] ;  /* 0x000a000003177984 */ /* 0x000fe80000000800 */
[----:B------:R-:W1:Y:S01]  /*05b0*/  LDS.128 R8, [R5+0x50] ;  /* 0x0000500005087984 */ /* 0x000e620000000c00 */
[----:B--2---:R-:W-:-:S03]  /*05c0*/  FFMA R27, R12, R25, R27 ;  /* 0x000000190c1b7223 */ /* 0x004fc6000000001b */
[----:B------:R-:W2:Y:S01]  /*05d0*/  LDS R25, [R3+0xb00] ;  /* 0x000b000003197984 */ /* 0x000ea20000000800 */
[----:B------:R-:W-:-:S03]  /*05e0*/  FFMA R12, R22, R13, R27 ;  /* 0x0000000d160c7223 */ /* 0x000fc6000000001b */
[----:B------:R-:W3:Y:S04]  /*05f0*/  LDS R22, [R3+0xb80] ;  /* 0x000b800003167984 */ /* 0x000ee80000000800 */
[----:B------:R-:W-:Y:S01]  /*0600*/  LDS R24, [R3+0xc80] ;  /* 0x000c800003187984 */ /* 0x000fe20000000800 */
[----:B0-----:R-:W-:-:S04]  /*0610*/  FFMA R21, R21, R14, R12 ;  /* 0x0000000e15157223 */ /* 0x001fc8000000000c */
[----:B------:R-:W-:Y:S02]  /*0620*/  FFMA R27, R26, R15, R21 ;  /* 0x0000000f1a1b7223 */ /* 0x000fe40000000015 */
[----:B------:R-:W-:Y:S04]  /*0630*/  LDS R21, [R3+0xc00] ;  /* 0x000c000003157984 */ /* 0x000fe80000000800 */
[----:B------:R-:W0:Y:S01]  /*0640*/  LDS.128 R12, [R5+0x60] ;  /* 0x00006000050c7984 */ /* 0x000e220000000c00 */
[----:B-1----:R-:W-:-:S04]  /*0650*/  FFMA R23, R8, R23, R27 ;  /* 0x0000001708177223 */ /* 0x002fc8000000001b */
[----:B------:R-:W-:Y:S02]  /*0660*/  FFMA R20, R20, R9, R23 ;  /* 0x0000000914147223 */ /* 0x000fe40000000017 */
[----:B------:R-:W1:Y:S02]  /*0670*/  LDS R23, [R3+0xd00] ;  /* 0x000d000003177984 */ /* 0x000e640000000800 */
[----:B--2---:R-:W-:Y:S02]  /*0680*/  FFMA R25, R25, R10, R20 ;  /* 0x0000000a19197223 */ /* 0x004fe40000000014 */
[----:B------:R-:W2:Y:S02]  /*0690*/  LDS R20, [R3+0xd80] ;  /* 0x000d800003147984 */ /* 0x000ea40000000800 */
[----:B---3--:R-:W-:Y:S02]  /*06a0*/  FFMA R27, R22, R11, R25 ;  /* 0x0000000b161b7223 */ /* 0x008fe40000000019 */
[----:B------:R-:W-:Y:S04]  /*06b0*/  LDS R25, [R3+0xe00] ;  /* 0x000e000003197984 */ /* 0x000fe80000000800 */
[----:B------:R-:W3:Y:S04]  /*06c0*/  LDS.128 R8, [R5+0x70] ;  /* 0x0000700005087984 */ /* 0x000ee80000000c00 */
[----:B------:R-:W4:Y:S01]  /*06d0*/  LDS R22, [R3+0xe80] ;  /* 0x000e800003167984 */ /* 0x000f220000000800 */
[----:B0-----:R-:W-:-:S03]  /*06e0*/  FFMA R27, R12, R21, R27 ;  /* 0x000000150c1b7223 */ /* 0x001fc6000000001b */
[----:B------:R-:W0:Y:S04]  /*06f0*/  LDS R21, [R3+0xf00] ;  /* 0x000f000003157984 */ /* 0x000e280000000800 */
[----:B------:R-:W5:Y:S01]  /*0700*/  LDS R12, [R3+0xf80] ;  /* 0x000f8000030c7984 */ /* 0x000f620000000800 */
[----:B------:R-:W-:-:S04]  /*0710*/  FFMA R24, R24, R13, R27 ;  /* 0x0000000d18187223 */ /* 0x000fc8000000001b */
[----:B-1----:R-:W-:-:S04]  /*0720*/  FFMA R23, R23, R14, R24 ;  /* 0x0000000e17177223 */ /* 0x002fc80000000018 */
[----:B--2---:R-:W-:-:S04]  /*0730*/  FFMA R15, R20, R15, R23 ;  /* 0x0000000f140f7223 */ /* 0x004fc80000000017 */
[----:B---3--:R-:W-:-:S04]  /*0740*/  FFMA R15, R8, R25, R15 ;  /* 0x00000019080f7223 */ /* 0x008fc8000000000f */
[----:B----4-:R-:W-:Y:S01]  /*0750*/  FFMA R22, R22, R9, R15 ;  /* 0x0000000916167223 */ /* 0x010fe2000000000f */
[----:B------:R-:W-:Y:S02]  /*0760*/  IADD3 R17, PT, PT, R17, 0x20, RZ ;  /* 0x0000002011117810 */ /* 0x000fe40007ffe0ff */
[----:B------:R-:W-:Y:S02]  /*0770*/  IADD3 R6, PT, PT, R6, 0x20, RZ ;  /* 0x0000002006067810 */ /* 0x000fe40007ffe0ff */
[----:B------:R-:W-:Y:S01]  /*0780*/  LEA R7, R0, R7, 0x5 ;  /* 0x0000000700077211 */ /* 0x000fe200078e28ff */
[----:B0-----:R-:W-:-:S04]  /*0790*/  FFMA R21, R21, R10, R22 ;  /* 0x0000000a15157223 */ /* 0x001fc80000000016 */
[----:B-----5:R-:W-:Y:S01]  /*07a0*/  FFMA R21, R12, R11, R21 ;  /* 0x0000000b0c157223 */ /* 0x020fe20000000015 */
[----:B------:R-:W-:Y:S06]  /*07b0*/  BAR.SYNC.DEFER_BLOCKING 0x0 ;  /* 0x0000000000007b1d */ /* 0x000fec0000010000 */
[----:B------:R-:W-:Y:S05]  /*07c0*/  BRA.U !UP0, `(.L_x_1) ;  /* 0xfffffff908847547 */ /* 0x000fea000b83ffff */
.L_x_0:
[----:B------:R-:W0:Y:S02]  /*07d0*/  LDCU.64 UR4, c[0x0][0x398] ;  /* 0x00007300ff0477ac */ /* 0x000e240008000a00 */
[----:B0-----:R-:W-:-:S04]  /*07e0*/  ISETP.GE.AND P0, PT, R19, UR5, PT ;  /* 0x0000000513007c0c */ /* 0x001fc8000bf06270 */
[----:B------:R-:W-:-:S13]  /*07f0*/  ISETP.GE.OR P0, PT, R18, UR4, P0 ;  /* 0x0000000412007c0c */ /* 0x000fda0008706670 */
[----:B------:R-:W-:Y:S05]  /*0800*/  @P0 EXIT ;  /* 0x000000000000094d */ /* 0x000fea0003800000 */
[----:B------:R-:W0:Y:S01]  /*0810*/  LDC.64 R2, c[0x0][0x390] ;  /* 0x0000e400ff027b82 */ /* 0x000e220000000a00 */
[----:B------:R-:W-:-:S04]  /*0820*/  IMAD R19, R18, UR5, R19 ;  /* 0x0000000512137c24 */ /* 0x000fc8000f8e0213 */
[----:B0-----:R-:W-:-:S05]  /*0830*/  IMAD.WIDE.U32 R2, R19, 0x4, R2 ;  /* 0x0000000413027825 */ /* 0x001fca00078e0002 */
[----:B------:R-:W-:Y:S01]  /*0840*/  STG.E desc[UR8][R2.64], R21 ;  /* 0x0000001502007986 */ /* 0x000fe2000c101908 */
[----:B------:R-:W-:Y:S05]  /*0850*/  EXIT ;  /* 0x000000000000794d */ /* 0x000fea0003800000 */
.L_x_2:
[----:B------:R-:W-:-:S00]  /*0860*/  BRA `(.L_x_2) ;  /* 0xfffffffc00fc7947 */ /* 0x000fc0000383ffff */
[----:B------:R-:W-:-:S00]  /*0870*/  NOP ;  /* 0x0000000000007918 */ /* 0x000fc00000000000 */
        /* <DEDUP_REMOVED lines=8> */
.L_x_8:


//--------------------- .text._Z12naiveSgemm2DPfS_S_iii --------------------------
	.section	.text._Z12naiveSgemm2DPfS_S_iii,"ax",@progbits
	.align	128
        .global         _Z12naiveSgemm2DPfS_S_iii
        .type           _Z12naiveSgemm2DPfS_S_iii,@function
        .size           _Z12naiveSgemm2DPfS_S_iii,(.L_x_9 - _Z12naiveSgemm2DPfS_S_iii)
        .other          _Z12naiveSgemm2DPfS_S_iii,@"STO_CUDA_ENTRY STV_DEFAULT"
_Z12naiveSgemm2DPfS_S_iii:
.text._Z12naiveSgemm2DPfS_S_iii:
[----:B------:R-:W-:Y:S01]  /*0000*/  LDC R1, c[0x0][0x37c] ;  /* 0x0000df00ff017b82 */ /* 0x000fe20000000800 */
[----:B------:R-:W0:Y:S07]  /*0010*/  S2R R7, SR_TID.Y ;  /* 0x0000000000077919 */ /* 0x000e2e0000002200 */
[----:B------:R-:W1:Y:S01]  /*0020*/  LDC R0, c[0x0][0x360] ;  /* 0x0000d800ff007b82 */ /* 0x000e620000000800 */
[----:B------:R-:W1:Y:S07]  /*0030*/  S2R R5, SR_TID.X ;  /* 0x0000000000057919 */ /* 0x000e6e0000002100 */
[----:B------:R-:W0:Y:S08]  /*0040*/  S2UR UR5, SR_CTAID.Y ;  /* 0x00000000000579c3 */ /* 0x000e300000002600 */
[----:B------:R-:W0:Y:S08]  /*0050*/  LDC R16, c[0x0][0x364] ;  /* 0x0000d900ff107b82 */ /* 0x000e300000000800 */
[----:B------:R-:W1:Y:S08]  /*0060*/  S2UR UR4, SR_CTAID.X ;  /* 0x00000000000479c3 */ /* 0x000e700000002500 */
[----:B------:R-:W2:Y:S01]  /*0070*/  LDC.64 R2, c[0x0][0x398] ;  /* 0x0000e600ff027b82 */ /* 0x000ea20000000a00 */
[----:B0-----:R-:W-:-:S02]  /*0080*/  IMAD R16, R16, UR5, R7 ;  /* 0x0000000510107c24 */ /* 0x001fc4000f8e0207 */
[----:B-1----:R-:W-:-:S03]  /*0090*/  IMAD R0, R0, UR4, R5 ;  /* 0x0000000400007c24 */ /* 0x002fc6000f8e0205 */
[----:B--2---:R-:W-:-:S04]  /*00a0*/  ISETP.GE.AND P0, PT, R16, R3, PT ;  /* 0x000000031000720c */ /* 0x004fc80003f06270 */
[----:B------:R-:W-:-:S13]  /*00b0*/  ISETP.GE.OR P0, PT, R0, R2, P0 ;  /* 0x000000020000720c */ /* 0x000fda0000706670 */
[----:B------:R-:W-:Y:S05]  /*00c0*/  @P0 EXIT ;  /* 0x000000000000094d */ /* 0x000fea0003800000 */
[----:B------:R-:W0:Y:S01]  /*00d0*/  LDC R17, c[0x0][0x3a0] ;  /* 0x0000e800ff117b82 */ /* 0x000e220000000800 */
[----:B------:R-:W1:Y:S01]  /*00e0*/  LDCU.64 UR6, c[0x0][0x358] ;  /* 0x00006b00ff0677ac */ /* 0x000e620008000a00 */
[----:B------:R-:W-:Y:S01]  /*00f0*/  HFMA2 R26, -RZ, RZ, 0, 0 ;  /* 0x00000000ff1a7431 */ /* 0x000fe200000001ff */
[----:B0-----:R-:W-:-:S13]  /*0100*/  ISETP.GE.AND P0, PT, R17, 0x1, PT ;  /* 0x000000011100780c */ /* 0x001fda0003f06270 */
[----:B-1----:R-:W-:Y:S05]  /*0110*/  @!P0 BRA `(.L_x_3) ;  /* 0x0000000400b88947 */ /* 0x002fea0003800000 */
[C---:B------:R-:W-:Y:S01]  /*0120*/  ISETP.GE.U32.AND P1, PT, R17.reuse, 0x8, PT ;  /* 0x000000081100780c */ /* 0x040fe20003f26070 */
[----:B------:R-:W-:Y:S01]  /*0130*/  IMAD R18, R0, R17, RZ ;  /* 0x0000001100127224 */ /* 0x000fe200078e02ff */
[----:B------:R-:W-:Y:S02]  /*0140*/  LOP3.LUT R25, R17, 0x7, RZ, 0xc0, !PT ;  /* 0x0000000711197812 */ /* 0x000fe400078ec0ff */
[----:B------:R-:W-:Y:S02]  /*0150*/  MOV R26, RZ ;  /* 0x000000ff001a7202 */ /* 0x000fe40000000f00 */
[----:B------:R-:W-:Y:S02]  /*0160*/  ISETP.NE.AND P0, PT, R25, RZ, PT ;  /* 0x000000ff1900720c */ /* 0x000fe40003f05270 */
[----:B------:R-:W-:-:S05]  /*0170*/  MOV R19, RZ ;  /* 0x000000ff00137202 */ /* 0x000fca0000000f00 */
[----:B------:R-:W-:Y:S06]  /*0180*/  @!P1 BRA `(.L_x_4) ;  /* 0x0000000000c49947 */ /* 0x000fec0003800000 */
[----:B------:R-:W0:Y:S01]  /*0190*/  LDCU.64 UR4, c[0x0][0x380] ;  /* 0x00007000ff0477ac */ /* 0x000e220008000a00 */
[----:B------:R-:W-:Y:S02]  /*01a0*/  LOP3.LUT R19, R17, 0x7ffffff8, RZ, 0xc0, !PT ;  /* 0x7ffffff811137812 */ /* 0x000fe400078ec0ff */
[----:B------:R-:W-:Y:S02]  /*01b0*/  MOV R26, RZ ;  /* 0x000000ff001a7202 */ /* 0x000fe40000000f00 */
[----:B------:R-:W-:Y:S02]  /*01c0*/  MOV R2, R18 ;  /* 0x0000001200027202 */ /* 0x000fe40000000f00 */
[----:B------:R-:W-:Y:S02]  /*01d0*/  MOV R22, R16 ;  /* 0x0000001000167202 */ /* 0x000fe40000000f00 */
[----:B------:R-:W-:Y:S01]  /*01e0*/  IADD3 R20, PT, PT, -R19, RZ, RZ ;  /* 0x000000ff13147210 */ /* 0x000fe20007ffe1ff */
[----:B0-----:R-:W-:-:S04]  /*01f0*/  UIADD3 UR4, UP0, UPT, UR4, 0x10, URZ ;  /* 0x0000001004047890 */ /* 0x001fc8000ff1e0ff */
[----:B------:R-:W-:-:S12]  /*0200*/  UIADD3.X UR5, UPT, UPT, URZ, UR5, URZ, UP0, !UPT ;  /* 0x00000005ff057290 */ /* 0x000fd800087fe4ff */
.L_x_5:
[----:B------:R-:W0:Y:S01]  /*0210*/  LDC.64 R14, c[0x0][0x388] ;  /* 0x0000e200ff0e7b82 */ /* 0x000e220000000a00 */
[----:B------:R-:W-:Y:S02]  /*0220*/  MOV R4, UR4 ;  /* 0x0000000400047c02 */ /* 0x000fe40008000f00 */
[----:B------:R-:W-:-:S03]  /*0230*/  MOV R5, UR5 ;  /* 0x0000000500057c02 */ /* 0x000fc60008000f00 */
[----:B------:R-:W-:-:S05]  /*0240*/  IMAD.WIDE R4, R2, 0x4, R4 ;  /* 0x0000000402047825 */ /* 0x000fca00078e0204 */
[----:B------:R-:W2:Y:S04]  /*0250*/  LDG.E R21, desc[UR6][R4.64+-0x10] ;  /* 0xfffff00604157981 */ /* 0x000ea8000c1e1900 */
[----:B------:R-:W3:Y:S04]  /*0260*/  LDG.E R23, desc[UR6][R4.64+-0xc] ;  /* 0xfffff40604177981 */ /* 0x000ee8000c1e1900 */
[----:B------:R-:W4:Y:S01]  /*0270*/  LDG.E R29, desc[UR6][R4.64+-0x8] ;  /* 0xfffff806041d7981 */ /* 0x000f22000c1e1900 */
[----:B0-----:R-:W-:-:S05]  /*0280*/  IMAD.WIDE R14, R22, 0x4, R14 ;  /* 0x00000004160e7825 */ /* 0x001fca00078e020e */
[----:B------:R0:W2:Y:S01]  /*0290*/  LDG.E R24, desc[UR6][R14.64] ;  /* 0x000000060e187981 */ /* 0x0000a2000c1e1900 */
[----:B------:R-:W-:-:S04]  /*02a0*/  IMAD.WIDE R12, R3, 0x4, R14 ;  /* 0x00000004030c7825 */ /* 0x000fc800078e020e */
[C---:B------:R-:W-:Y:S02]  /*02b0*/  IMAD.WIDE R6, R3.reuse, 0x4, R12 ;  /* 0x0000000403067825 */ /* 0x040fe400078e020c */
[----:B------:R-:W3:Y:S02]  /*02c0*/  LDG.E R12, desc[UR6][R12.64] ;  /* 0x000000060c0c7981 */ /* 0x000ee4000c1e1900 */
[C---:B------:R-:W-:Y:S02]  /*02d0*/  IMAD.WIDE R8, R3.reuse, 0x4, R6 ;  /* 0x0000000403087825 */ /* 0x040fe400078e0206 */
[----:B------:R1:W4:Y:S02]  /*02e0*/  LDG.E R28, desc[UR6][R6.64] ;  /* 0x00000006061c7981 */ /* 0x000324000c1e1900 */
[C---:B------:R-:W-:Y:S02]  /*02f0*/  IMAD.WIDE R10, R3.reuse, 0x4, R8 ;  /* 0x00000004030a7825 */ /* 0x040fe400078e0208 */
[----:B------:R-:W5:Y:S02]  /*0300*/  LDG.E R8, desc[UR6][R8.64] ;  /* 0x0000000608087981 */ /* 0x000f64000c1e1900 */
[----:B0-----:R-:W-:-:S05]  /*0310*/  IMAD.WIDE R14, R3, 0x4, R10 ;  /* 0x00000004030e7825 */ /* 0x001fca00078e020a */
[----:B------:R-:W5:Y:S04]  /*0320*/  LDG.E R13, desc[UR6][R14.64] ;  /* 0x000000060e0d7981 */ /* 0x000f68000c1e1900 */
[----:B------:R-:W5:Y:S04]  /*0330*/  LDG.E R9, desc[UR6][R10.64] ;  /* 0x000000060a097981 */ /* 0x000f68000c1e1900 */
[----:B------:R-:W5:Y:S04]  /*0340*/  LDG.E R11, desc[UR6][R4.64+-0x4] ;  /* 0xfffffc06040b7981 */ /* 0x000f68000c1e1900 */
[----:B------:R-:W5:Y:S01]  /*0350*/  LDG.E R10, desc[UR6][R4.64+0x8] ;  /* 0x00000806040a7981 */ /* 0x000f62000c1e1900 */
[----:B--2---:R-:W-:Y:S01]  /*0360*/  FFMA R24, R21, R24, R26 ;  /* 0x0000001815187223 */ /* 0x004fe2000000001a */
[----:B------:R-:W-:-:S02]  /*0370*/  IMAD.WIDE R26, R3, 0x4, R14 ;  /* 0x00000004031a7825 */ /* 0x000fc400078e020e */
[----:B------:R-:W2:Y:S04]  /*0380*/  LDG.E R21, desc[UR6][R4.64] ;  /* 0x0000000604157981 */ /* 0x000ea8000c1e1900 */
[----:B------:R-:W2:Y:S01]  /*0390*/  LDG.E R14, desc[UR6][R4.64+0x4] ;  /* 0x00000406040e7981 */ /* 0x000ea2000c1e1900 */
[----:B-1----:R-:W-:-:S03]  /*03a0*/  IMAD.WIDE R6, R3, 0x4, R26 ;  /* 0x0000000403067825 */ /* 0x002fc600078e021a */
[----:B------:R-:W2:Y:S04]  /*03b0*/  LDG.E R15, desc[UR6][R4.64+0xc] ;  /* 0x00000c06040f7981 */ /* 0x000ea8000c1e1900 */
[----:B------:R-:W2:Y:S04]  /*03c0*/  LDG.E R6, desc[UR6][R6.64] ;  /* 0x0000000606067981 */ /* 0x000ea8000c1e1900 */
[----:B------:R-:W2:Y:S01]  /*03d0*/  LDG.E R5, desc[UR6][R26.64] ;  /* 0x000000061a057981 */ /* 0x000ea2000c1e1900 */
[----:B---3--:R-:W-:Y:S01]  /*03e0*/  FFMA R12, R23, R12, R24 ;  /* 0x0000000c170c7223 */ /* 0x008fe20000000018 */
[----:B------:R-:W-:-:S03]  /*03f0*/  IADD3 R20, PT, PT, R20, 0x8, RZ ;  /* 0x0000000814147810 */ /* 0x000fc60007ffe0ff */
[----:B----4-:R-:W-:Y:S01]  /*0400*/  FFMA R12, R29, R28, R12 ;  /* 0x0000001c1d0c7223 */ /* 0x010fe2000000000c */
[----:B------:R-:W-:Y:S02]  /*0410*/  ISETP.NE.AND P1, PT, R20, RZ, PT ;  /* 0x000000ff1400720c */ /* 0x000fe40003f25270 */
[----:B------:R-:W-:Y:S01]  /*0420*/  LEA R22, R3, R22, 0x3 ;  /* 0x0000001603167211 */ /* 0x000fe200078e18ff */
[----:B-----5:R-:W-:Y:S01]  /*0430*/  FFMA R8, R11, R8, R12 ;  /* 0x000000080b087223 */ /* 0x020fe2000000000c */
[----:B------:R-:W-:-:S03]  /*0440*/  IADD3 R2, PT, PT, R2, 0x8, RZ ;  /* 0x0000000802027810 */ /* 0x000fc60007ffe0ff */
[----:B--2---:R-:W-:-:S04]  /*0450*/  FFMA R9, R21, R9, R8 ;  /* 0x0000000915097223 */ /* 0x004fc80000000008 */
[----:B------:R-:W-:-:S04]  /*0460*/  FFMA R9, R14, R13, R9 ;  /* 0x0000000d0e097223 */ /* 0x000fc80000000009 */
[----:B------:R-:W-:-:S04]  /*0470*/  FFMA R10, R10, R5, R9 ;  /* 0x000000050a0a7223 */ /* 0x000fc80000000009 */
[----:B------:R-:W-:Y:S01]  /*0480*/  FFMA R26, R15, R6, R10 ;  /* 0x000000060f1a7223 */ /* 0x000fe2000000000a */
[----:B------:R-:W-:Y:S06]  /*0490*/  @P1 BRA `(.L_x_5) ;  /* 0xfffffffc005c1947 */ /* 0x000fec000383ffff */
.L_x_4:
[----:B------:R-:W-:Y:S05]  /*04a0*/  @!P0 BRA `(.L_x_3) ;  /* 0x0000000000d48947 */ /* 0x000fea0003800000 */
[----:B------:R-:W-:Y:S02]  /*04b0*/  ISETP.GE.U32.AND P0, PT, R25, 0x4, PT ;  /* 0x000000041900780c */ /* 0x000fe40003f06070 */
[----:B------:R-:W-:-:S04]  /*04c0*/  LOP3.LUT R2, R17, 0x3, RZ, 0xc0, !PT ;  /* 0x0000000311027812 */ /* 0x000fc800078ec0ff */
[----:B------:R-:W-:-:S07]  /*04d0*/  ISETP.NE.AND P1, PT, R2, RZ, PT ;  /* 0x000000ff0200720c */ /* 0x000fce0003f25270 */
[----:B------:R-:W-:Y:S06]  /*04e0*/  @!P0 BRA `(.L_x_6) ;  /* 0x0000000000588947 */ /* 0x000fec0003800000 */
[----:B------:R-:W0:Y:S01]  /*04f0*/  LDC.64 R10, c[0x0][0x388] ;  /* 0x0000e200ff0a7b82 */ /* 0x000e220000000a00 */
[----:B------:R-:W-:Y:S01]  /*0500*/  IMAD R9, R19, R3, R16 ;  /* 0x0000000313097224 */ /* 0x000fe200078e0210 */
[----:B------:R-:W-:-:S06]  /*0510*/  IADD3 R7, PT, PT, R18, R19, RZ ;  /* 0x0000001312077210 */ /* 0x000fcc0007ffe0ff */
[----:B------:R-:W1:Y:S01]  /*0520*/  LDC.64 R4, c[0x0][0x380] ;  /* 0x0000e000ff047b82 */ /* 0x000e620000000a00 */
[----:B0-----:R-:W-:-:S04]  /*0530*/  IMAD.WIDE R10, R9, 0x4, R10 ;  /* 0x00000004090a7825 */ /* 0x001fc800078e020a */
[----:B------:R-:W-:Y:S02]  /*0540*/  IMAD.WIDE R12, R3, 0x4, R10 ;  /* 0x00000004030c7825 */ /* 0x000fe400078e020a */
[----:B------:R-:W2:Y:S02]  /*0550*/  LDG.E R10, desc[UR6][R10.64] ;  /* 0x000000060a0a7981 */ /* 0x000ea4000c1e1900 */
[----:B-1----:R-:W-:-:S04]  /*0560*/  IMAD.WIDE R4, R7, 0x4, R4 ;  /* 0x0000000407047825 */ /* 0x002fc800078e0204 */
[C---:B------:R-:W-:Y:S01]  /*0570*/  IMAD.WIDE R6, R3.reuse, 0x4, R12 ;  /* 0x0000000403067825 */ /* 0x040fe200078e020c */
[----:B------:R-:W2:Y:S04]  /*0580*/  LDG.E R15, desc[UR6][R4.64] ;  /* 0x00000006040f7981 */ /* 0x000ea8000c1e1900 */
[----:B------:R-:W3:Y:S01]  /*0590*/  LDG.E R12, desc[UR6][R12.64] ;  /* 0x000000060c0c7981 */ /* 0x000ee2000c1e1900 */
[----:B------:R-:W-:-:S03]  /*05a0*/  IMAD.WIDE R8, R3, 0x4, R6 ;  /* 0x0000000403087825 */ /* 0x000fc600078e0206 */
[----:B------:R-:W3:Y:S04]  /*05b0*/  LDG.E R14, desc[UR6][R4.64+0x4] ;  /* 0x00000406040e7981 */ /* 0x000ee8000c1e1900 */
[----:B------:R-:W4:Y:S04]  /*05c0*/  LDG.E R20, desc[UR6][R6.64] ;  /* 0x0000000606147981 */ /* 0x000f28000c1e1900 */
[----:B------:R-:W4:Y:S04]  /*05d0*/  LDG.E R21, desc[UR6][R4.64+0x8] ;  /* 0x0000080604157981 */ /* 0x000f28000c1e1900 */
[----:B------:R-:W5:Y:S04]  /*05e0*/  LDG.E R23, desc[UR6][R4.64+0xc] ;  /* 0x00000c0604177981 */ /* 0x000f68000c1e1900 */
[----:B------:R-:W5:Y:S01]  /*05f0*/  LDG.E R8, desc[UR6][R8.64] ;  /* 0x0000000608087981 */ /* 0x000f62000c1e1900 */
[----:B------:R-:W-:Y:S01]  /*0600*/  IADD3 R19, PT, PT, R19, 0x4, RZ ;  /* 0x0000000413137810 */ /* 0x000fe20007ffe0ff */
[----:B--2---:R-:W-:-:S04]  /*0610*/  FFMA R15, R15, R10, R26 ;  /* 0x0000000a0f0f7223 */ /* 0x004fc8000000001a */
[----:B---3--:R-:W-:-:S04]  /*0620*/  FFMA R14, R14, R12, R15 ;  /* 0x0000000c0e0e7223 */ /* 0x008fc8000000000f */
[----:B----4-:R-:W-:-:S04]  /*0630*/  FFMA R14, R21, R20, R14 ;  /* 0x00000014150e7223 */ /* 0x010fc8000000000e */
[----:B-----5:R-:W-:-:S07]  /*0640*/  FFMA R26, R23, R8, R14 ;  /* 0x00000008171a7223 */ /* 0x020fce000000000e */
.L_x_6:
[----:B------:R-:W-:Y:S05]  /*0650*/  @!P1 BRA `(.L_x_3) ;  /* 0x0000000000689947 */ /* 0x000fea0003800000 */
[----:B------:R-:W0:Y:S01]  /*0660*/  LDC.64 R10, c[0x0][0x388] ;  /* 0x0000e200ff0a7b82 */ /* 0x000e220000000a00 */
[----:B------:R-:W-:Y:S02]  /*0670*/  ISETP.NE.AND P0, PT, R2, 0x1, PT ;  /* 0x000000010200780c */ /* 0x000fe40003f05270 */
[----:B------:R-:W-:-:S04]  /*0680*/  LOP3.LUT R17, R17, 0x1, RZ, 0xc0, !PT ;  /* 0x0000000111117812 */ /* 0x000fc800078ec0ff */
[----:B------:R-:W-:Y:S01]  /*0690*/  ISETP.NE.U32.AND P1, PT, R17, 0x1, PT ;  /* 0x000000011100780c */ /* 0x000fe20003f25070 */
[----:B------:R-:W1:Y:S06]  /*06a0*/  LDC.64 R8, c[0x0][0x380] ;  /* 0x0000e000ff087b82 */ /* 0x000e6c0000000a00 */
[C---:B------:R-:W-:Y:S01]  /*06b0*/  @P0 IMAD R15, R19.reuse, R3, R16 ;  /* 0x00000003130f0224 */ /* 0x040fe200078e0210 */
[----:B------:R-:W-:Y:S01]  /*06c0*/  @P0 IADD3 R13, PT, PT, R18, R19, RZ ;  /* 0x00000013120d0210 */ /* 0x000fe20007ffe0ff */
[----:B------:R-:W2:Y:S01]  /*06d0*/  LDC.64 R6, c[0x0][0x380] ;  /* 0x0000e000ff067b82 */ /* 0x000ea20000000a00 */
[----:B------:R-:W-:-:S07]  /*06e0*/  @P0 IADD3 R19, PT, PT, R19, 0x2, RZ ;  /* 0x0000000213130810 */ /* 0x000fce0007ffe0ff */
[----:B------:R-:W3:Y:S01]  /*06f0*/  LDC.64 R4, c[0x0][0x388] ;  /* 0x0000e200ff047b82 */ /* 0x000ee20000000a00 */
[----:B0-----:R-:W-:Y:S01]  /*0700*/  @P0 IMAD.WIDE R10, R15, 0x4, R10 ;  /* 0x000000040f0a0825 */ /* 0x001fe200078e020a */
[----:B------:R-:W-:-:S03]  /*0710*/  @!P1 IADD3 R15, PT, PT, R18, R19, RZ ;  /* 0x00000013120f9210 */ /* 0x000fc60007ffe0ff */
[----:B------:R-:W-:Y:S01]  /*0720*/  @!P1 IMAD R19, R19, R3, R16 ;  /* 0x0000000313139224 */ /* 0x000fe200078e0210 */
[----:B------:R-:W4:Y:S01]  /*0730*/  @P0 LDG.E R2, desc[UR6][R10.64] ;  /* 0x000000060a020981 */ /* 0x000f22000c1e1900 */
[----:B-1----:R-:W-:-:S04]  /*0740*/  @P0 IMAD.WIDE R8, R13, 0x4, R8 ;  /* 0x000000040d080825 */ /* 0x002fc800078e0208 */
[----:B------:R-:W-:Y:S01]  /*0750*/  @P0 IMAD.WIDE R12, R3, 0x4, R10 ;  /* 0x00000004030c0825 */ /* 0x000fe200078e020a */
[----:B------:R-:W4:Y:S03]  /*0760*/  @P0 LDG.E R17, desc[UR6][R8.64] ;  /* 0x0000000608110981 */ /* 0x000f26000c1e1900 */
[----:B--2---:R-:W-:Y:S01]  /*0770*/  @!P1 IMAD.WIDE R6, R15, 0x4, R6 ;  /* 0x000000040f069825 */ /* 0x004fe200078e0206 */
[----:B------:R-:W2:Y:S04]  /*0780*/  @P0 LDG.E R21, desc[UR6][R8.64+0x4] ;  /* 0x0000040608150981 */ /* 0x000ea8000c1e1900 */
[----:B------:R-:W2:Y:S01]  /*0790*/  @P0 LDG.E R12, desc[UR6][R12.64] ;  /* 0x000000060c0c0981 */ /* 0x000ea2000c1e1900 */
[----:B---3--:R-:W-:-:S03]  /*07a0*/  @!P1 IMAD.WIDE R4, R19, 0x4, R4 ;  /* 0x0000000413049825 */ /* 0x008fc600078e0204 */
[----:B------:R-:W3:Y:S04]  /*07b0*/  @!P1 LDG.E R7, desc[UR6][R6.64] ;  /* 0x0000000606079981 */ /* 0x000ee8000c1e1900 */
[----:B------:R-:W3:Y:S01]  /*07c0*/  @!P1 LDG.E R4, desc[UR6][R4.64] ;  /* 0x0000000604049981 */ /* 0x000ee2000c1e1900 */
[----:B----4-:R-:W-:-:S04]  /*07d0*/  @P0 FFMA R2, R17, R2, R26 ;  /* 0x0000000211020223 */ /* 0x010fc8000000001a */
[----:B--2---:R-:W-:-:S04]  /*07e0*/  @P0 FFMA R26, R21, R12, R2 ;  /* 0x0000000c151a0223 */ /* 0x004fc80000000002 */
[----:B---3--:R-:W-:-:S07]  /*07f0*/  @!P1 FFMA R26, R7, R4, R26 ;  /* 0x00000004071a9223 */ /* 0x008fce000000001a */
.L_x_3:
[----:B------:R-:W0:Y:S01]  /*0800*/  LDC.64 R4, c[0x0][0x390] ;  /* 0x0000e400ff047b82 */ /* 0x000e220000000a00 */
[----:B------:R-:W-:-:S04]  /*0810*/  IMAD R3, R0, R3, R16 ;  /* 0x0000000300037224 */ /* 0x000fc800078e0210 */
[----:B0-----:R-:W-:-:S05]  /*0820*/  IMAD.WIDE R2, R3, 0x4, R4 ;  /* 0x0000000403027825 */ /* 0x001fca00078e0204 */
[----:B------:R-:W-:Y:S01]  /*0830*/  STG.E desc[UR6][R2.64], R26 ;  /* 0x0000001a02007986 */ /* 0x000fe2000c101906 */
[----:B------:R-:W-:Y:S05]  /*0840*/  EXIT ;  /* 0x000000000000794d */ /* 0x000fea0003800000 */
.L_x_7:
        /* <DEDUP_REMOVED lines=11> */
.L_x_9:


//--------------------- .nv.shared._Z20optimizedSgemmKernelPfS_S_iii --------------------------
	.section	.nv.shared._Z20optimizedSgemmKernelPfS_S_iii,"aw",@nobits
	.sectionflags	@""
	.align	4
.nv.shared._Z20optimizedSgemmKernelPfS_S_iii:
	.zero		9216


//--------------------- .nv.shared.reserved.0     --------------------------
	.section	.nv.shared.reserved.0,"aw",@nobits
	.weak		__nv_reservedSMEM_offset_0_alias
	.size		__nv_reservedSMEM_offset_0_alias, 0, 64
	.other		__nv_reservedSMEM_offset_0_alias,@"STO_CUDA_RESERVED_SHARED STV_DEFAULT"
__nv_reservedSMEM_offset_0_alias:
	.zero		0
	.zero		64


//--------------------- .nv.constant0._Z20optimizedSgemmKernelPfS_S_iii --------------------------
	.section	.nv.constant0._Z20optimizedSgemmKernelPfS_S_iii,"a",@progbits
	.sectionflags	@""
	.align	4
.nv.constant0._Z20optimizedSgemmKernelPfS_S_iii:
	.zero		932


//--------------------- .nv.constant0._Z12naiveSgemm2DPfS_S_iii --------------------------
	.section	.nv.constant0._Z12naiveSgemm2DPfS_S_iii,"a",@progbits
	.sectionflags	@""
	.align	4
.nv.constant0._Z12naiveSgemm2DPfS_S_iii:
	.zero		932


//--------------------- SYMBOLS --------------------------

	.type		.nv.reservedSmem.offset0,@object
	.size		.nv.reservedSmem.offset0,0x4
	.type		.nv.reservedSmem.cap,@object
	.size		.nv.reservedSmem.cap,0x4
